//
// Generated by NVIDIA NVVM Compiler
//
// Compiler Build ID: CL-36424714
// Cuda compilation tools, release 13.0, V13.0.88
// Based on NVVM 20.0.0
//

.version 9.0
.target sm_100
.address_size 64

	// .globl	_Z5hellov
.extern .func  (.param .b32 func_retval0) vprintf
(
	.param .b64 vprintf_param_0,
	.param .b64 vprintf_param_1
)
;
.global .align 1 .b8 $str[17] = {72, 101, 108, 108, 111, 32, 102, 114, 111, 109, 32, 71, 80, 85, 33, 10};

.visible .entry _Z5hellov()
{
	.reg .b32 	%r<3>;
	.reg .b64 	%rd<3>;

	mov.u64 	%rd1, $str;
	cvta.global.u64 	%rd2, %rd1;
	{ // callseq 0, 0
	.param .b64 param0;
	st.param.b64 	[param0], %rd2;
	.param .b64 param1;
	st.param.b64 	[param1], 0;
	.param .b32 retval0;
	call.uni (retval0), 
	vprintf, 
	(
	param0, 
	param1
	);
	ld.param.b32 	%r1, [retval0];
	} // callseq 0
	ret;

}


// ===== COMPILED SASS (sm_100) =====

	.target	sm_100

	.elftype	@"ET_EXEC"


//--------------------- .note.nv.tkinfo           --------------------------
	.section	.note.nv.tkinfo,"",@"SHT_NOTE"
	.sectionflags	@"SHF_NOTE_NV_TKINFO"
	.tkinfo
        /*0018*/ 	.word	0x00000002
        /*0030*/ 	.string	""
        /*0030*/ 	.string	"ptxas"
        /*0030*/ 	.string	"Cuda compilation tools, release 13.0, V13.0.88"
        /*0030*/ 	.string	"Build cuda_13.0.r13.0/compiler.36424714_0"
        /*0030*/ 	.string	"-arch sm_100 -m 64 "



//--------------------- .note.nv.cuinfo           --------------------------
	.section	.note.nv.cuinfo,"",@"SHT_NOTE"
	.sectionflags	@"SHF_NOTE_NV_CUINFO"
        /*0018*/ 	.short	0x0002
        /*001a*/ 	.short	0x0064
        /*001c*/ 	.short	0x0082
	.zero		2


//--------------------- .nv.info                  --------------------------
	.section	.nv.info,"",@"SHT_CUDA_INFO"
	.align	4


	//----- nvinfo : EIATTR_REGCOUNT
	.align		4
        /*0000*/ 	.byte	0x04, 0x2f
        /*0002*/ 	.short	(.L_2 - .L_1)
	.align		4
.L_1:
        /*0004*/ 	.word	index@(_Z5hellov)
        /*0008*/ 	.word	0x00000018


	//----- nvinfo : EIATTR_FRAME_SIZE
	.align		4
.L_2:
        /*000c*/ 	.byte	0x04, 0x11
        /*000e*/ 	.short	(.L_4 - .L_3)
	.align		4
.L_3:
        /*0010*/ 	.word	index@(_Z5hellov)
        /*0014*/ 	.word	0x00000000


	//----- nvinfo : EIATTR_MIN_STACK_SIZE
	.align		4
.L_4:
        /*0018*/ 	.byte	0x04, 0x12
        /*001a*/ 	.short	(.L_6 - .L_5)
	.align		4
.L_5:
        /*001c*/ 	.word	index@(_Z5hellov)
        /*0020*/ 	.word	0x00000000
.L_6:


//--------------------- .nv.compat                --------------------------
	.section	.nv.compat,"",@"SHT_CUDA_COMPAT_INFO"
	.align	4
        /*0000*/ 	.byte	0x02, 0x09, 0x00, 0x00, 0x02, 0x02, 0x01, 0x00, 0x02, 0x05, 0x05, 0x00, 0x03, 0x07, 0x01, 0x01
        /*0010*/ 	.byte	0x02, 0x03, 0x00, 0x00, 0x02, 0x06, 0x01, 0x00, 0x04, 0x0b, 0x08, 0x00, 0x09, 0x00, 0x00, 0x00
        /*0020*/ 	.byte	0x00, 0x00, 0x00, 0x00


//--------------------- .nv.info._Z5hellov        --------------------------
	.section	.nv.info._Z5hellov,"",@"SHT_CUDA_INFO"
	.sectionflags	@""
	.align	4


	//----- nvinfo : EIATTR_CUDA_API_VERSION
	.align		4
        /*0000*/ 	.byte	0x04, 0x37
        /*0002*/ 	.short	(.L_8 - .L_7)
.L_7:
        /*0004*/ 	.word	0x00000082


	//----- nvinfo : EIATTR_SPARSE_MMA_MASK
	.align		4
.L_8:
        /*0008*/ 	.byte	0x03, 0x50
        /*000a*/ 	.short	0x0000


	//----- nvinfo : EIATTR_MAXREG_COUNT
	.align		4
        /*000c*/ 	.byte	0x03, 0x1b
        /*000e*/ 	.short	0x00ff


	//----- nvinfo : EIATTR_EXTERNS
	.align		4
        /*0010*/ 	.byte	0x04, 0x0f
        /*0012*/ 	.short	(.L_10 - .L_9)


	//   ....[0]....
	.align		4
.L_9:
        /*0014*/ 	.word	index@(vprintf)


	//----- nvinfo : EIATTR_MERCURY_ISA_VERSION
	.align		4
.L_10:
        /*0018*/ 	.byte	0x03, 0x5f
        /*001a*/ 	.short	0x0101


	//----- nvinfo : EIATTR_VRC_CTA_INIT_COUNT
	.align		4
        /*001c*/ 	.byte	0x02, 0x4a
	.zero		1
	.zero		1


	//----- nvinfo : EIATTR_SYSCALL_OFFSETS
	.align		4
        /*0020*/ 	.byte	0x04, 0x46
        /*0022*/ 	.short	(.L_12 - .L_11)


	//   ....[0]....
.L_11:
        /*0024*/ 	.word	0x00000080


	//----- nvinfo : EIATTR_EXIT_INSTR_OFFSETS
	.align		4
.L_12:
        /*0028*/ 	.byte	0x04, 0x1c
        /*002a*/ 	.short	(.L_14 - .L_13)


	//   ....[0]....
.L_13:
        /*002c*/ 	.word	0x00000090


	//----- nvinfo : EIATTR_SW_WAR
	.align		4
.L_14:
        /*0030*/ 	.byte	0x04, 0x36
        /*0032*/ 	.short	(.L_16 - .L_15)
.L_15:
        /*0034*/ 	.word	0x00000008
.L_16:


//--------------------- .nv.callgraph             --------------------------
	.section	.nv.callgraph,"",@"SHT_CUDA_CALLGRAPH"
	.align	4
	.sectionentsize	8
	.align		4
        /*0000*/ 	.word	0x00000000
	.align		4
        /*0004*/ 	.word	0xffffffff
	.align		4
        /*0008*/ 	.word	index@(_Z5hellov)
	.align		4
        /*000c*/ 	.word	index@(vprintf)
	.align		4
        /*0010*/ 	.word	0x00000000
	.align		4
        /*0014*/ 	.word	0xfffffffe
	.align		4
        /*0018*/ 	.word	0x00000000
	.align		4
        /*001c*/ 	.word	0xfffffffd
	.align		4
        /*0020*/ 	.word	0x00000000
	.align		4
        /*0024*/ 	.word	0xfffffffc


//--------------------- .nv.constant4             --------------------------
	.section	.nv.constant4,"a",@progbits
	.align	8
	.align		8
.nv.constant4:
        /*0000*/ 	.dword	vprintf
	.align		8
        /*0008*/ 	.dword	$str


//--------------------- .text._Z5hellov           --------------------------
	.section	.text._Z5hellov,"ax",@progbits
	.align	128
        .global         _Z5hellov
        .type           _Z5hellov,@function
        .size           _Z5hellov,(.L_x_2 - _Z5hellov)
        .other          _Z5hellov,@"STO_CUDA_ENTRY STV_DEFAULT"
_Z5hellov:
.text._Z5hellov:
[----:B------:R-:W0:Y:S01]  /*0000*/  LDC R1, c[0x0][0x37c] ;  /* 0x0000df00ff017b82 */ /* 0x000e220000000800 */
[----:B------:R-:W-:Y:S01]  /*0010*/  MOV R0, 0x0 ;  /* 0x0000000000007802 */ /* 0x000fe20000000f00 */
[----:B------:R-:W1:Y:S01]  /*0020*/  LDCU.64 UR4, c[0x4][0x8] ;  /* 0x01000100ff0477ac */ /* 0x000e620008000a00 */
[----:B------:R-:W-:-:S05]  /*0030*/  CS2R R6, SRZ ;  /* 0x0000000000067805 */ /* 0x000fca000001ff00 */
[----:B------:R2:W3:Y:S01]  /*0040*/  LDC.64 R2, c[0x4][R0] ;  /* 0x0100000000027b82 */ /* 0x0004e20000000a00 */
[----:B-1----:R-:W-:Y:S02]  /*0050*/  IMAD.U32 R4, RZ, RZ, UR4 ;  /* 0x00000004ff047e24 */ /* 0x002fe4000f8e00ff */
[----:B--2---:R-:W-:-:S07]  /*0060*/  IMAD.U32 R5, RZ, RZ, UR5 ;  /* 0x00000005ff057e24 */ /* 0x004fce000f8e00ff */
[----:B------:R-:W-:-:S07]  /*0070*/  LEPC R20, `(.L_x_0) ;  /* 0x000000001014794e */ /* 0x000fce0000000000 */
[----:B0--3--:R-:W-:Y:S05]  /*0080*/  CALL.ABS.NOINC R2 ;  /* 0x0000000002007343 */ /* 0x009fea0003c00000 */
.L_x_0:
[----:B------:R-:W-:Y:S05]  /*0090*/  EXIT ;  /* 0x000000000000794d */ /* 0x000fea0003800000 */
.L_x_1:
[----:B------:R-:W-:-:S00]  /*00a0*/  BRA `(.L_x_1) ;  /* 0xfffffffc00fc7947 */ /* 0x000fc0000383ffff */
[----:B------:R-:W-:-:S00]  /*00b0*/  NOP ;  /* 0x0000000000007918 */ /* 0x000fc00000000000 */
        /* <DEDUP_REMOVED lines=12> */
.L_x_2:


//--------------------- .nv.global.init           --------------------------
	.section	.nv.global.init,"aw",@progbits
.nv.global.init:
	.type		$str,@object
	.size		$str,(.L_0 - $str)
$str:
        /*0000*/ 	.byte	0x48, 0x65, 0x6c, 0x6c, 0x6f, 0x20, 0x66, 0x72, 0x6f, 0x6d, 0x20, 0x47, 0x50, 0x55, 0x21, 0x0a
        /*0010*/ 	.byte	0x00
.L_0:


//--------------------- .nv.shared.reserved.0     --------------------------
	.section	.nv.shared.reserved.0,"aw",@nobits
	.weak		__nv_reservedSMEM_offset_0_alias
	.size		__nv_reservedSMEM_offset_0_alias, 0, 64
	.other		__nv_reservedSMEM_offset_0_alias,@"STO_CUDA_RESERVED_SHARED STV_DEFAULT"
__nv_reservedSMEM_offset_0_alias:
	.zero		0
	.zero		64


//--------------------- .nv.constant0._Z5hellov   --------------------------
	.section	.nv.constant0._Z5hellov,"a",@progbits
	.sectionflags	@""
	.align	4
.nv.constant0._Z5hellov:
	.zero		896


//--------------------- SYMBOLS --------------------------

	.type		.nv.reservedSmem.offset0,@object
	.size		.nv.reservedSmem.offset0,0x4
	.type		vprintf,@function
